//
// Generated by NVIDIA NVVM Compiler
//
// Compiler Build ID: CL-36424714
// Cuda compilation tools, release 13.0, V13.0.88
// Based on NVVM 20.0.0
//

.version 9.0
.target sm_100
.address_size 64

	// .globl	rgb_to_nv12_kernel_uchar

.visible .entry rgb_to_nv12_kernel_uchar(
	.param .u64 .ptr .align 1 rgb_to_nv12_kernel_uchar_param_0,
	.param .u32 rgb_to_nv12_kernel_uchar_param_1,
	.param .u32 rgb_to_nv12_kernel_uchar_param_2,
	.param .u32 rgb_to_nv12_kernel_uchar_param_3,
	.param .u64 .ptr .align 1 rgb_to_nv12_kernel_uchar_param_4,
	.param .u64 .ptr .align 1 rgb_to_nv12_kernel_uchar_param_5,
	.param .u32 rgb_to_nv12_kernel_uchar_param_6,
	.param .u32 rgb_to_nv12_kernel_uchar_param_7
)
{
	.reg .pred 	%p<5>;
	.reg .b16 	%rs<12>;
	.reg .b32 	%r<50>;
	.reg .b64 	%rd<13>;

	ld.param.u64 	%rd1, [rgb_to_nv12_kernel_uchar_param_0];
	ld.param.u32 	%r8, [rgb_to_nv12_kernel_uchar_param_1];
	ld.param.u32 	%r9, [rgb_to_nv12_kernel_uchar_param_2];
	ld.param.u32 	%r5, [rgb_to_nv12_kernel_uchar_param_3];
	ld.param.u64 	%rd2, [rgb_to_nv12_kernel_uchar_param_4];
	ld.param.u64 	%rd3, [rgb_to_nv12_kernel_uchar_param_5];
	ld.param.u32 	%r6, [rgb_to_nv12_kernel_uchar_param_6];
	ld.param.u32 	%r7, [rgb_to_nv12_kernel_uchar_param_7];
	mov.u32 	%r11, %ctaid.x;
	mov.u32 	%r12, %ntid.x;
	mov.u32 	%r13, %tid.x;
	mad.lo.s32 	%r1, %r11, %r12, %r13;
	mov.u32 	%r14, %ctaid.y;
	mov.u32 	%r15, %ntid.y;
	mov.u32 	%r16, %tid.y;
	mad.lo.s32 	%r17, %r14, %r15, %r16;
	setp.ge.s32 	%p1, %r1, %r8;
	setp.ge.s32 	%p2, %r17, %r9;
	or.pred  	%p3, %p1, %p2;
	@%p3 bra 	$L__BB0_3;
	cvta.to.global.u64 	%rd4, %rd1;
	cvta.to.global.u64 	%rd5, %rd2;
	mul.lo.s32 	%r18, %r5, %r17;
	mad.lo.s32 	%r19, %r1, 3, %r18;
	cvt.s64.s32 	%rd6, %r19;
	add.s64 	%rd7, %rd4, %rd6;
	ld.global.nc.u8 	%rs1, [%rd7];
	cvt.u16.u8 	%rs2, %rs1;
	ld.global.nc.u8 	%rs3, [%rd7+2];
	cvt.u16.u8 	%rs4, %rs3;
	ld.global.nc.u8 	%rs5, [%rd7+1];
	cvt.u32.u8 	%r20, %rs5;
	cvt.u32.u16 	%r21, %rs2;
	prmt.b32 	%r22, %r21, %r20, 0x3340U;
	prmt.b32 	%r23, %r24, %r25, 0x3340U;
	prmt.b32 	%r26, %r22, %r23, 0x5410U;
	cvt.u32.u16 	%r27, %rs4;
	bfi.b32 	%r28, %r27, %r26, 16, 8;
	bfi.b32 	%r29, 0, %r28, 24, 8;
	mov.b32 	%r30, 0;
	mov.b32 	%r31, 1939021;
	dp4a.u32.u32 	%r32, %r29, %r31, %r30;
	shr.u32 	%r33, %r32, 8;
	mov.b32 	%r34, -5505067;
	dp2a.lo.u32.u32 	%r35, %r34, %r26, %r30;
	mul.wide.u16 	%r36, %rs4, 128;
	add.s32 	%r3, %r36, %r35;
	mul.wide.u16 	%r37, %rs2, 128;
	prmt.b32 	%r38, %r20, %r27, 0x3340U;
	prmt.b32 	%r39, %r38, %r23, 0x5410U;
	mov.b32 	%r40, -1310827;
	dp2a.lo.u32.u32 	%r41, %r40, %r39, %r30;
	add.s32 	%r4, %r41, %r37;
	mad.lo.s32 	%r42, %r6, %r17, %r1;
	cvt.s64.s32 	%rd8, %r42;
	add.s64 	%rd9, %rd5, %rd8;
	st.global.u8 	[%rd9], %r33;
	or.b32  	%r43, %r1, %r17;
	and.b32  	%r44, %r43, 1;
	setp.eq.b32 	%p4, %r44, 1;
	@%p4 bra 	$L__BB0_3;
	shr.u32 	%r45, %r17, 1;
	shr.u32 	%r46, %r1, 31;
	add.s32 	%r47, %r1, %r46;
	and.b32  	%r48, %r47, -2;
	mad.lo.s32 	%r49, %r7, %r45, %r48;
	cvt.u16.u32 	%rs6, %r3;
	shr.u16 	%rs7, %rs6, 8;
	xor.b16  	%rs8, %rs7, 128;
	cvt.s64.s32 	%rd10, %r49;
	cvta.to.global.u64 	%rd11, %rd3;
	add.s64 	%rd12, %rd11, %rd10;
	st.global.u8 	[%rd12], %rs8;
	cvt.u16.u32 	%rs9, %r4;
	shr.u16 	%rs10, %rs9, 8;
	xor.b16  	%rs11, %rs10, 128;
	st.global.u8 	[%rd12+1], %rs11;
$L__BB0_3:
	ret;

}
	// .globl	rgb_to_nv12_kernel_float
.visible .entry rgb_to_nv12_kernel_float(
	.param .u64 .ptr .align 1 rgb_to_nv12_kernel_float_param_0,
	.param .u32 rgb_to_nv12_kernel_float_param_1,
	.param .u32 rgb_to_nv12_kernel_float_param_2,
	.param .u32 rgb_to_nv12_kernel_float_param_3,
	.param .u64 .ptr .align 1 rgb_to_nv12_kernel_float_param_4,
	.param .u64 .ptr .align 1 rgb_to_nv12_kernel_float_param_5,
	.param .u32 rgb_to_nv12_kernel_float_param_6,
	.param .u32 rgb_to_nv12_kernel_float_param_7
)
{
	.reg .pred 	%p<5>;
	.reg .b32 	%r<35>;
	.reg .b32 	%f<18>;
	.reg .b64 	%rd<13>;

	ld.param.u64 	%rd1, [rgb_to_nv12_kernel_float_param_0];
	ld.param.u32 	%r6, [rgb_to_nv12_kernel_float_param_1];
	ld.param.u32 	%r7, [rgb_to_nv12_kernel_float_param_2];
	ld.param.u32 	%r3, [rgb_to_nv12_kernel_float_param_3];
	ld.param.u64 	%rd2, [rgb_to_nv12_kernel_float_param_4];
	ld.param.u64 	%rd3, [rgb_to_nv12_kernel_float_param_5];
	ld.param.u32 	%r4, [rgb_to_nv12_kernel_float_param_6];
	ld.param.u32 	%r5, [rgb_to_nv12_kernel_float_param_7];
	mov.u32 	%r9, %ctaid.x;
	mov.u32 	%r10, %ntid.x;
	mov.u32 	%r11, %tid.x;
	mad.lo.s32 	%r1, %r9, %r10, %r11;
	mov.u32 	%r12, %ctaid.y;
	mov.u32 	%r13, %ntid.y;
	mov.u32 	%r14, %tid.y;
	mad.lo.s32 	%r15, %r12, %r13, %r14;
	setp.ge.s32 	%p1, %r1, %r6;
	setp.ge.s32 	%p2, %r15, %r7;
	or.pred  	%p3, %p1, %p2;
	@%p3 bra 	$L__BB1_3;
	cvta.to.global.u64 	%rd4, %rd1;
	cvta.to.global.u64 	%rd5, %rd2;
	mul.lo.s32 	%r16, %r3, %r15;
	mad.lo.s32 	%r17, %r1, 3, %r16;
	mul.wide.s32 	%rd6, %r17, 4;
	add.s64 	%rd7, %rd4, %rd6;
	ld.global.nc.f32 	%f3, [%rd7];
	mul.f32 	%f4, %f3, 0f437F0000;
	ld.global.nc.f32 	%f5, [%rd7+4];
	mul.f32 	%f6, %f5, 0f437F0000;
	ld.global.nc.f32 	%f7, [%rd7+8];
	mul.f32 	%f8, %f7, 0f437F0000;
	mul.f32 	%f9, %f6, 0f3F1645A2;
	fma.rn.f32 	%f10, %f4, 0f3E991687, %f9;
	fma.rn.f32 	%f11, %f8, 0f3DE978D5, %f10;
	mul.f32 	%f12, %f6, 0fBEA978D5;
	fma.rn.f32 	%f13, %f4, 0fBE2D0E56, %f12;
	fma.rn.f32 	%f1, %f8, 0f3F000000, %f13;
	mul.f32 	%f14, %f6, 0fBED6872B;
	fma.rn.f32 	%f15, %f4, 0f3F000000, %f14;
	fma.rn.f32 	%f2, %f8, 0fBDA5E354, %f15;
	cvt.rzi.s32.f32 	%r18, %f11;
	min.s32 	%r19, %r18, 255;
	max.s32 	%r20, %r19, 0;
	mad.lo.s32 	%r21, %r4, %r15, %r1;
	cvt.s64.s32 	%rd8, %r21;
	add.s64 	%rd9, %rd5, %rd8;
	st.global.u8 	[%rd9], %r20;
	or.b32  	%r22, %r1, %r15;
	and.b32  	%r23, %r22, 1;
	setp.eq.b32 	%p4, %r23, 1;
	@%p4 bra 	$L__BB1_3;
	add.f32 	%f16, %f2, 0f43000000;
	add.f32 	%f17, %f1, 0f43000000;
	shr.u32 	%r24, %r15, 1;
	shr.u32 	%r25, %r1, 31;
	add.s32 	%r26, %r1, %r25;
	and.b32  	%r27, %r26, -2;
	mad.lo.s32 	%r28, %r5, %r24, %r27;
	cvt.rzi.s32.f32 	%r29, %f17;
	min.s32 	%r30, %r29, 255;
	max.s32 	%r31, %r30, 0;
	cvt.s64.s32 	%rd10, %r28;
	cvta.to.global.u64 	%rd11, %rd3;
	add.s64 	%rd12, %rd11, %rd10;
	st.global.u8 	[%rd12], %r31;
	cvt.rzi.s32.f32 	%r32, %f16;
	min.s32 	%r33, %r32, 255;
	max.s32 	%r34, %r33, 0;
	st.global.u8 	[%rd12+1], %r34;
$L__BB1_3:
	ret;

}
	// .globl	rgb_to_nv12_kernel_half
.visible .entry rgb_to_nv12_kernel_half(
	.param .u64 .ptr .align 1 rgb_to_nv12_kernel_half_param_0,
	.param .u32 rgb_to_nv12_kernel_half_param_1,
	.param .u32 rgb_to_nv12_kernel_half_param_2,
	.param .u32 rgb_to_nv12_kernel_half_param_3,
	.param .u64 .ptr .align 1 rgb_to_nv12_kernel_half_param_4,
	.param .u64 .ptr .align 1 rgb_to_nv12_kernel_half_param_5,
	.param .u32 rgb_to_nv12_kernel_half_param_6,
	.param .u32 rgb_to_nv12_kernel_half_param_7
)
{
	.reg .pred 	%p<5>;
	.reg .b16 	%rs<4>;
	.reg .b32 	%r<35>;
	.reg .b32 	%f<18>;
	.reg .b64 	%rd<13>;

	ld.param.u64 	%rd1, [rgb_to_nv12_kernel_half_param_0];
	ld.param.u32 	%r6, [rgb_to_nv12_kernel_half_param_1];
	ld.param.u32 	%r7, [rgb_to_nv12_kernel_half_param_2];
	ld.param.u32 	%r3, [rgb_to_nv12_kernel_half_param_3];
	ld.param.u64 	%rd2, [rgb_to_nv12_kernel_half_param_4];
	ld.param.u64 	%rd3, [rgb_to_nv12_kernel_half_param_5];
	ld.param.u32 	%r4, [rgb_to_nv12_kernel_half_param_6];
	ld.param.u32 	%r5, [rgb_to_nv12_kernel_half_param_7];
	mov.u32 	%r9, %ctaid.x;
	mov.u32 	%r10, %ntid.x;
	mov.u32 	%r11, %tid.x;
	mad.lo.s32 	%r1, %r9, %r10, %r11;
	mov.u32 	%r12, %ctaid.y;
	mov.u32 	%r13, %ntid.y;
	mov.u32 	%r14, %tid.y;
	mad.lo.s32 	%r15, %r12, %r13, %r14;
	setp.ge.s32 	%p1, %r1, %r6;
	setp.ge.s32 	%p2, %r15, %r7;
	or.pred  	%p3, %p1, %p2;
	@%p3 bra 	$L__BB2_3;
	cvta.to.global.u64 	%rd4, %rd1;
	cvta.to.global.u64 	%rd5, %rd2;
	mul.lo.s32 	%r16, %r3, %r15;
	mad.lo.s32 	%r17, %r1, 3, %r16;
	mul.wide.s32 	%rd6, %r17, 2;
	add.s64 	%rd7, %rd4, %rd6;
	ld.global.nc.u16 	%rs1, [%rd7];
	// begin inline asm
	{  cvt.f32.f16 %f3, %rs1;}

	// end inline asm
	mul.f32 	%f6, %f3, 0f437F0000;
	ld.global.nc.u16 	%rs2, [%rd7+2];
	// begin inline asm
	{  cvt.f32.f16 %f4, %rs2;}

	// end inline asm
	mul.f32 	%f7, %f4, 0f437F0000;
	ld.global.nc.u16 	%rs3, [%rd7+4];
	// begin inline asm
	{  cvt.f32.f16 %f5, %rs3;}

	// end inline asm
	mul.f32 	%f8, %f5, 0f437F0000;
	mul.f32 	%f9, %f7, 0f3F1645A2;
	fma.rn.f32 	%f10, %f6, 0f3E991687, %f9;
	fma.rn.f32 	%f11, %f8, 0f3DE978D5, %f10;
	mul.f32 	%f12, %f7, 0fBEA978D5;
	fma.rn.f32 	%f13, %f6, 0fBE2D0E56, %f12;
	fma.rn.f32 	%f1, %f8, 0f3F000000, %f13;
	mul.f32 	%f14, %f7, 0fBED6872B;
	fma.rn.f32 	%f15, %f6, 0f3F000000, %f14;
	fma.rn.f32 	%f2, %f8, 0fBDA5E354, %f15;
	cvt.rzi.s32.f32 	%r18, %f11;
	min.s32 	%r19, %r18, 255;
	max.s32 	%r20, %r19, 0;
	mad.lo.s32 	%r21, %r4, %r15, %r1;
	cvt.s64.s32 	%rd8, %r21;
	add.s64 	%rd9, %rd5, %rd8;
	st.global.u8 	[%rd9], %r20;
	or.b32  	%r22, %r1, %r15;
	and.b32  	%r23, %r22, 1;
	setp.eq.b32 	%p4, %r23, 1;
	@%p4 bra 	$L__BB2_3;
	add.f32 	%f16, %f2, 0f43000000;
	add.f32 	%f17, %f1, 0f43000000;
	shr.u32 	%r24, %r15, 1;
	shr.u32 	%r25, %r1, 31;
	add.s32 	%r26, %r1, %r25;
	and.b32  	%r27, %r26, -2;
	mad.lo.s32 	%r28, %r5, %r24, %r27;
	cvt.rzi.s32.f32 	%r29, %f17;
	min.s32 	%r30, %r29, 255;
	max.s32 	%r31, %r30, 0;
	cvt.s64.s32 	%rd10, %r28;
	cvta.to.global.u64 	%rd11, %rd3;
	add.s64 	%rd12, %rd11, %rd10;
	st.global.u8 	[%rd12], %r31;
	cvt.rzi.s32.f32 	%r32, %f16;
	min.s32 	%r33, %r32, 255;
	max.s32 	%r34, %r33, 0;
	st.global.u8 	[%rd12+1], %r34;
$L__BB2_3:
	ret;

}


// ===== COMPILED SASS (sm_100) =====

	.target	sm_100

	.elftype	@"ET_EXEC"


//--------------------- .note.nv.tkinfo           --------------------------
	.section	.note.nv.tkinfo,"",@"SHT_NOTE"
	.sectionflags	@"SHF_NOTE_NV_TKINFO"
	.tkinfo
        /*0018*/ 	.word	0x00000002
        /*0030*/ 	.string	""
        /*0030*/ 	.string	"ptxas"
        /*0030*/ 	.string	"Cuda compilation tools, release 13.0, V13.0.88"
        /*0030*/ 	.string	"Build cuda_13.0.r13.0/compiler.36424714_0"
        /*0030*/ 	.string	"-arch sm_100 -m 64 "



//--------------------- .note.nv.cuinfo           --------------------------
	.section	.note.nv.cuinfo,"",@"SHT_NOTE"
	.sectionflags	@"SHF_NOTE_NV_CUINFO"
        /*0018*/ 	.short	0x0002
        /*001a*/ 	.short	0x0064
        /*001c*/ 	.short	0x0082
	.zero		2


//--------------------- .nv.info                  --------------------------
	.section	.nv.info,"",@"SHT_CUDA_INFO"
	.align	4


	//----- nvinfo : EIATTR_REGCOUNT
	.align		4
        /*0000*/ 	.byte	0x04, 0x2f
        /*0002*/ 	.short	(.L_1 - .L_0)
	.align		4
.L_0:
        /*0004*/ 	.word	index@(rgb_to_nv12_kernel_uchar)
        /*0008*/ 	.word	0x00000010


	//----- nvinfo : EIATTR_FRAME_SIZE
	.align		4
.L_1:
        /*000c*/ 	.byte	0x04, 0x11
        /*000e*/ 	.short	(.L_3 - .L_2)
	.align		4
.L_2:
        /*0010*/ 	.word	index@(rgb_to_nv12_kernel_uchar)
        /*0014*/ 	.word	0x00000000


	//----- nvinfo : EIATTR_REGCOUNT
	.align		4
.L_3:
        /*0018*/ 	.byte	0x04, 0x2f
        /*001a*/ 	.short	(.L_5 - .L_4)
	.align		4
.L_4:
        /*001c*/ 	.word	index@(rgb_to_nv12_kernel_float)
        /*0020*/ 	.word	0x0000000e


	//----- nvinfo : EIATTR_FRAME_SIZE
	.align		4
.L_5:
        /*0024*/ 	.byte	0x04, 0x11
        /*0026*/ 	.short	(.L_7 - .L_6)
	.align		4
.L_6:
        /*0028*/ 	.word	index@(rgb_to_nv12_kernel_float)
        /*002c*/ 	.word	0x00000000


	//----- nvinfo : EIATTR_REGCOUNT
	.align		4
.L_7:
        /*0030*/ 	.byte	0x04, 0x2f
        /*0032*/ 	.short	(.L_9 - .L_8)
	.align		4
.L_8:
        /*0034*/ 	.word	index@(rgb_to_nv12_kernel_half)
        /*0038*/ 	.word	0x0000000e


	//----- nvinfo : EIATTR_FRAME_SIZE
	.align		4
.L_9:
        /*003c*/ 	.byte	0x04, 0x11
        /*003e*/ 	.short	(.L_11 - .L_10)
	.align		4
.L_10:
        /*0040*/ 	.word	index@(rgb_to_nv12_kernel_half)
        /*0044*/ 	.word	0x00000000


	//----- nvinfo : EIATTR_MIN_STACK_SIZE
	.align		4
.L_11:
        /*0048*/ 	.byte	0x04, 0x12
        /*004a*/ 	.short	(.L_13 - .L_12)
	.align		4
.L_12:
        /*004c*/ 	.word	index@(rgb_to_nv12_kernel_half)
        /*0050*/ 	.word	0x00000000


	//----- nvinfo : EIATTR_MIN_STACK_SIZE
	.align		4
.L_13:
        /*0054*/ 	.byte	0x04, 0x12
        /*0056*/ 	.short	(.L_15 - .L_14)
	.align		4
.L_14:
        /*0058*/ 	.word	index@(rgb_to_nv12_kernel_float)
        /*005c*/ 	.word	0x00000000


	//----- nvinfo : EIATTR_MIN_STACK_SIZE
	.align		4
.L_15:
        /*0060*/ 	.byte	0x04, 0x12
        /*0062*/ 	.short	(.L_17 - .L_16)
	.align		4
.L_16:
        /*0064*/ 	.word	index@(rgb_to_nv12_kernel_uchar)
        /*0068*/ 	.word	0x00000000
.L_17:


//--------------------- .nv.compat                --------------------------
	.section	.nv.compat,"",@"SHT_CUDA_COMPAT_INFO"
	.align	4
        /*0000*/ 	.byte	0x02, 0x09, 0x00, 0x00, 0x02, 0x02, 0x01, 0x00, 0x02, 0x05, 0x05, 0x00, 0x03, 0x07, 0x01, 0x01
        /*0010*/ 	.byte	0x02, 0x03, 0x00, 0x00, 0x02, 0x06, 0x01, 0x00, 0x04, 0x0b, 0x08, 0x00, 0x09, 0x00, 0x00, 0x00
        /*0020*/ 	.byte	0x00, 0x00, 0x00, 0x00


//--------------------- .nv.info.rgb_to_nv12_kernel_half --------------------------
	.section	.nv.info.rgb_to_nv12_kernel_half,"",@"SHT_CUDA_INFO"
	.sectionflags	@""
	.align	4


	//----- nvinfo : EIATTR_CUDA_API_VERSION
	.align		4
        /*0000*/ 	.byte	0x04, 0x37
        /*0002*/ 	.short	(.L_19 - .L_18)
.L_18:
        /*0004*/ 	.word	0x00000082


	//----- nvinfo : EIATTR_KPARAM_INFO
	.align		4
.L_19:
        /*0008*/ 	.byte	0x04, 0x17
        /*000a*/ 	.short	(.L_21 - .L_20)
.L_20:
        /*000c*/ 	.word	0x00000000
        /*0010*/ 	.short	0x0007
        /*0012*/ 	.short	0x002c
        /*0014*/ 	.byte	0x00, 0xf0, 0x11, 0x00


	//----- nvinfo : EIATTR_KPARAM_INFO
	.align		4
.L_21:
        /*0018*/ 	.byte	0x04, 0x17
        /*001a*/ 	.short	(.L_23 - .L_22)
.L_22:
        /*001c*/ 	.word	0x00000000
        /*0020*/ 	.short	0x0006
        /*0022*/ 	.short	0x0028
        /*0024*/ 	.byte	0x00, 0xf0, 0x11, 0x00


	//----- nvinfo : EIATTR_KPARAM_INFO
	.align		4
.L_23:
        /*0028*/ 	.byte	0x04, 0x17
        /*002a*/ 	.short	(.L_25 - .L_24)
.L_24:
        /*002c*/ 	.word	0x00000000
        /*0030*/ 	.short	0x0005
        /*0032*/ 	.short	0x0020
        /*0034*/ 	.byte	0x00, 0xf5, 0x21, 0x00


	//----- nvinfo : EIATTR_KPARAM_INFO
	.align		4
.L_25:
        /*0038*/ 	.byte	0x04, 0x17
        /*003a*/ 	.short	(.L_27 - .L_26)
.L_26:
        /*003c*/ 	.word	0x00000000
        /*0040*/ 	.short	0x0004
        /*0042*/ 	.short	0x0018
        /*0044*/ 	.byte	0x00, 0xf5, 0x21, 0x00


	//----- nvinfo : EIATTR_KPARAM_INFO
	.align		4
.L_27:
        /*0048*/ 	.byte	0x04, 0x17
        /*004a*/ 	.short	(.L_29 - .L_28)
.L_28:
        /*004c*/ 	.word	0x00000000
        /*0050*/ 	.short	0x0003
        /*0052*/ 	.short	0x0010
        /*0054*/ 	.byte	0x00, 0xf0, 0x11, 0x00


	//----- nvinfo : EIATTR_KPARAM_INFO
	.align		4
.L_29:
        /*0058*/ 	.byte	0x04, 0x17
        /*005a*/ 	.short	(.L_31 - .L_30)
.L_30:
        /*005c*/ 	.word	0x00000000
        /*0060*/ 	.short	0x0002
        /*0062*/ 	.short	0x000c
        /*0064*/ 	.byte	0x00, 0xf0, 0x11, 0x00


	//----- nvinfo : EIATTR_KPARAM_INFO
	.align		4
.L_31:
        /*0068*/ 	.byte	0x04, 0x17
        /*006a*/ 	.short	(.L_33 - .L_32)
.L_32:
        /*006c*/ 	.word	0x00000000
        /*0070*/ 	.short	0x0001
        /*0072*/ 	.short	0x0008
        /*0074*/ 	.byte	0x00, 0xf0, 0x11, 0x00


	//----- nvinfo : EIATTR_KPARAM_INFO
	.align		4
.L_33:
        /*0078*/ 	.byte	0x04, 0x17
        /*007a*/ 	.short	(.L_35 - .L_34)
.L_34:
        /*007c*/ 	.word	0x00000000
        /*0080*/ 	.short	0x0000
        /*0082*/ 	.short	0x0000
        /*0084*/ 	.byte	0x00, 0xf5, 0x21, 0x00


	//----- nvinfo : EIATTR_SPARSE_MMA_MASK
	.align		4
.L_35:
        /*0088*/ 	.byte	0x03, 0x50
        /*008a*/ 	.short	0x0000


	//----- nvinfo : EIATTR_MAXREG_COUNT
	.align		4
        /*008c*/ 	.byte	0x03, 0x1b
        /*008e*/ 	.short	0x00ff


	//----- nvinfo : EIATTR_MERCURY_ISA_VERSION
	.align		4
        /*0090*/ 	.byte	0x03, 0x5f
        /*0092*/ 	.short	0x0101


	//----- nvinfo : EIATTR_VRC_CTA_INIT_COUNT
	.align		4
        /*0094*/ 	.byte	0x02, 0x4a
	.zero		1
	.zero		1


	//----- nvinfo : EIATTR_EXIT_INSTR_OFFSETS
	.align		4
        /*0098*/ 	.byte	0x04, 0x1c
        /*009a*/ 	.short	(.L_37 - .L_36)


	//   ....[0]....
.L_36:
        /*009c*/ 	.word	0x000000c0


	//   ....[1]....
        /*00a0*/ 	.word	0x000002d0


	//   ....[2]....
        /*00a4*/ 	.word	0x00000400


	//----- nvinfo : EIATTR_CBANK_PARAM_SIZE
	.align		4
.L_37:
        /*00a8*/ 	.byte	0x03, 0x19
        /*00aa*/ 	.short	0x0030


	//----- nvinfo : EIATTR_PARAM_CBANK
	.align		4
        /*00ac*/ 	.byte	0x04, 0x0a
        /*00ae*/ 	.short	(.L_39 - .L_38)
	.align		4
.L_38:
        /*00b0*/ 	.word	index@(.nv.constant0.rgb_to_nv12_kernel_half)
        /*00b4*/ 	.short	0x0380
        /*00b6*/ 	.short	0x0030


	//----- nvinfo : EIATTR_SW_WAR
	.align		4
.L_39:
        /*00b8*/ 	.byte	0x04, 0x36
        /*00ba*/ 	.short	(.L_41 - .L_40)
.L_40:
        /*00bc*/ 	.word	0x00000008
.L_41:


//--------------------- .nv.info.rgb_to_nv12_kernel_float --------------------------
	.section	.nv.info.rgb_to_nv12_kernel_float,"",@"SHT_CUDA_INFO"
	.sectionflags	@""
	.align	4


	//----- nvinfo : EIATTR_CUDA_API_VERSION
	.align		4
        /*0000*/ 	.byte	0x04, 0x37
        /*0002*/ 	.short	(.L_43 - .L_42)
.L_42:
        /*0004*/ 	.word	0x00000082


	//----- nvinfo : EIATTR_KPARAM_INFO
	.align		4
.L_43:
        /*0008*/ 	.byte	0x04, 0x17
        /*000a*/ 	.short	(.L_45 - .L_44)
.L_44:
        /*000c*/ 	.word	0x00000000
        /*0010*/ 	.short	0x0007
        /*0012*/ 	.short	0x002c
        /*0014*/ 	.byte	0x00, 0xf0, 0x11, 0x00


	//----- nvinfo : EIATTR_KPARAM_INFO
	.align		4
.L_45:
        /*0018*/ 	.byte	0x04, 0x17
        /*001a*/ 	.short	(.L_47 - .L_46)
.L_46:
        /*001c*/ 	.word	0x00000000
        /*0020*/ 	.short	0x0006
        /*0022*/ 	.short	0x0028
        /*0024*/ 	.byte	0x00, 0xf0, 0x11, 0x00


	//----- nvinfo : EIATTR_KPARAM_INFO
	.align		4
.L_47:
        /*0028*/ 	.byte	0x04, 0x17
        /*002a*/ 	.short	(.L_49 - .L_48)
.L_48:
        /*002c*/ 	.word	0x00000000
        /*0030*/ 	.short	0x0005
        /*0032*/ 	.short	0x0020
        /*0034*/ 	.byte	0x00, 0xf5, 0x21, 0x00


	//----- nvinfo : EIATTR_KPARAM_INFO
	.align		4
.L_49:
        /*0038*/ 	.byte	0x04, 0x17
        /*003a*/ 	.short	(.L_51 - .L_50)
.L_50:
        /*003c*/ 	.word	0x00000000
        /*0040*/ 	.short	0x0004
        /*0042*/ 	.short	0x0018
        /*0044*/ 	.byte	0x00, 0xf5, 0x21, 0x00


	//----- nvinfo : EIATTR_KPARAM_INFO
	.align		4
.L_51:
        /*0048*/ 	.byte	0x04, 0x17
        /*004a*/ 	.short	(.L_53 - .L_52)
.L_52:
        /*004c*/ 	.word	0x00000000
        /*0050*/ 	.short	0x0003
        /*0052*/ 	.short	0x0010
        /*0054*/ 	.byte	0x00, 0xf0, 0x11, 0x00


	//----- nvinfo : EIATTR_KPARAM_INFO
	.align		4
.L_53:
        /*0058*/ 	.byte	0x04, 0x17
        /*005a*/ 	.short	(.L_55 - .L_54)
.L_54:
        /*005c*/ 	.word	0x00000000
        /*0060*/ 	.short	0x0002
        /*0062*/ 	.short	0x000c
        /*0064*/ 	.byte	0x00, 0xf0, 0x11, 0x00


	//----- nvinfo : EIATTR_KPARAM_INFO
	.align		4
.L_55:
        /*0068*/ 	.byte	0x04, 0x17
        /*006a*/ 	.short	(.L_57 - .L_56)
.L_56:
        /*006c*/ 	.word	0x00000000
        /*0070*/ 	.short	0x0001
        /*0072*/ 	.short	0x0008
        /*0074*/ 	.byte	0x00, 0xf0, 0x11, 0x00


	//----- nvinfo : EIATTR_KPARAM_INFO
	.align		4
.L_57:
        /*0078*/ 	.byte	0x04, 0x17
        /*007a*/ 	.short	(.L_59 - .L_58)
.L_58:
        /*007c*/ 	.word	0x00000000
        /*0080*/ 	.short	0x0000
        /*0082*/ 	.short	0x0000
        /*0084*/ 	.byte	0x00, 0xf5, 0x21, 0x00


	//----- nvinfo : EIATTR_SPARSE_MMA_MASK
	.align		4
.L_59:
        /*0088*/ 	.byte	0x03, 0x50
        /*008a*/ 	.short	0x0000


	//----- nvinfo : EIATTR_MAXREG_COUNT
	.align		4
        /*008c*/ 	.byte	0x03, 0x1b
        /*008e*/ 	.short	0x00ff


	//----- nvinfo : EIATTR_MERCURY_ISA_VERSION
	.align		4
        /*0090*/ 	.byte	0x03, 0x5f
        /*0092*/ 	.short	0x0101


	//----- nvinfo : EIATTR_VRC_CTA_INIT_COUNT
	.align		4
        /*0094*/ 	.byte	0x02, 0x4a
	.zero		1
	.zero		1


	//----- nvinfo : EIATTR_EXIT_INSTR_OFFSETS
	.align		4
        /*0098*/ 	.byte	0x04, 0x1c
        /*009a*/ 	.short	(.L_61 - .L_60)


	//   ....[0]....
.L_60:
        /*009c*/ 	.word	0x000000c0


	//   ....[1]....
        /*00a0*/ 	.word	0x000002a0


	//   ....[2]....
        /*00a4*/ 	.word	0x000003d0


	//----- nvinfo : EIATTR_CBANK_PARAM_SIZE
	.align		4
.L_61:
        /*00a8*/ 	.byte	0x03, 0x19
        /*00aa*/ 	.short	0x0030


	//----- nvinfo : EIATTR_PARAM_CBANK
	.align		4
        /*00ac*/ 	.byte	0x04, 0x0a
        /*00ae*/ 	.short	(.L_63 - .L_62)
	.align		4
.L_62:
        /*00b0*/ 	.word	index@(.nv.constant0.rgb_to_nv12_kernel_float)
        /*00b4*/ 	.short	0x0380
        /*00b6*/ 	.short	0x0030


	//----- nvinfo : EIATTR_SW_WAR
	.align		4
.L_63:
        /*00b8*/ 	.byte	0x04, 0x36
        /*00ba*/ 	.short	(.L_65 - .L_64)
.L_64:
        /*00bc*/ 	.word	0x00000008
.L_65:


//--------------------- .nv.info.rgb_to_nv12_kernel_uchar --------------------------
	.section	.nv.info.rgb_to_nv12_kernel_uchar,"",@"SHT_CUDA_INFO"
	.sectionflags	@""
	.align	4


	//----- nvinfo : EIATTR_CUDA_API_VERSION
	.align		4
        /*0000*/ 	.byte	0x04, 0x37
        /*0002*/ 	.short	(.L_67 - .L_66)
.L_66:
        /*0004*/ 	.word	0x00000082


	//----- nvinfo : EIATTR_KPARAM_INFO
	.align		4
.L_67:
        /*0008*/ 	.byte	0x04, 0x17
        /*000a*/ 	.short	(.L_69 - .L_68)
.L_68:
        /*000c*/ 	.word	0x00000000
        /*0010*/ 	.short	0x0007
        /*0012*/ 	.short	0x002c
        /*0014*/ 	.byte	0x00, 0xf0, 0x11, 0x00


	//----- nvinfo : EIATTR_KPARAM_INFO
	.align		4
.L_69:
        /*0018*/ 	.byte	0x04, 0x17
        /*001a*/ 	.short	(.L_71 - .L_70)
.L_70:
        /*001c*/ 	.word	0x00000000
        /*0020*/ 	.short	0x0006
        /*0022*/ 	.short	0x0028
        /*0024*/ 	.byte	0x00, 0xf0, 0x11, 0x00


	//----- nvinfo : EIATTR_KPARAM_INFO
	.align		4
.L_71:
        /*0028*/ 	.byte	0x04, 0x17
        /*002a*/ 	.short	(.L_73 - .L_72)
.L_72:
        /*002c*/ 	.word	0x00000000
        /*0030*/ 	.short	0x0005
        /*0032*/ 	.short	0x0020
        /*0034*/ 	.byte	0x00, 0xf5, 0x21, 0x00


	//----- nvinfo : EIATTR_KPARAM_INFO
	.align		4
.L_73:
        /*0038*/ 	.byte	0x04, 0x17
        /*003a*/ 	.short	(.L_75 - .L_74)
.L_74:
        /*003c*/ 	.word	0x00000000
        /*0040*/ 	.short	0x0004
        /*0042*/ 	.short	0x0018
        /*0044*/ 	.byte	0x00, 0xf5, 0x21, 0x00


	//----- nvinfo : EIATTR_KPARAM_INFO
	.align		4
.L_75:
        /*0048*/ 	.byte	0x04, 0x17
        /*004a*/ 	.short	(.L_77 - .L_76)
.L_76:
        /*004c*/ 	.word	0x00000000
        /*0050*/ 	.short	0x0003
        /*0052*/ 	.short	0x0010
        /*0054*/ 	.byte	0x00, 0xf0, 0x11, 0x00


	//----- nvinfo : EIATTR_KPARAM_INFO
	.align		4
.L_77:
        /*0058*/ 	.byte	0x04, 0x17
        /*005a*/ 	.short	(.L_79 - .L_78)
.L_78:
        /*005c*/ 	.word	0x00000000
        /*0060*/ 	.short	0x0002
        /*0062*/ 	.short	0x000c
        /*0064*/ 	.byte	0x00, 0xf0, 0x11, 0x00


	//----- nvinfo : EIATTR_KPARAM_INFO
	.align		4
.L_79:
        /*0068*/ 	.byte	0x04, 0x17
        /*006a*/ 	.short	(.L_81 - .L_80)
.L_80:
        /*006c*/ 	.word	0x00000000
        /*0070*/ 	.short	0x0001
        /*0072*/ 	.short	0x0008
        /*0074*/ 	.byte	0x00, 0xf0, 0x11, 0x00


	//----- nvinfo : EIATTR_KPARAM_INFO
	.align		4
.L_81:
        /*0078*/ 	.byte	0x04, 0x17
        /*007a*/ 	.short	(.L_83 - .L_82)
.L_82:
        /*007c*/ 	.word	0x00000000
        /*0080*/ 	.short	0x0000
        /*0082*/ 	.short	0x0000
        /*0084*/ 	.byte	0x00, 0xf5, 0x21, 0x00


	//----- nvinfo : EIATTR_SPARSE_MMA_MASK
	.align		4
.L_83:
        /*0088*/ 	.byte	0x03, 0x50
        /*008a*/ 	.short	0x0000


	//----- nvinfo : EIATTR_MAXREG_COUNT
	.align		4
        /*008c*/ 	.byte	0x03, 0x1b
        /*008e*/ 	.short	0x00ff


	//----- nvinfo : EIATTR_MERCURY_ISA_VERSION
	.align		4
        /*0090*/ 	.byte	0x03, 0x5f
        /*0092*/ 	.short	0x0101


	//----- nvinfo : EIATTR_VRC_CTA_INIT_COUNT
	.align		4
        /*0094*/ 	.byte	0x02, 0x4a
	.zero		1
	.zero		1


	//----- nvinfo : EIATTR_EXIT_INSTR_OFFSETS
	.align		4
        /*0098*/ 	.byte	0x04, 0x1c
        /*009a*/ 	.short	(.L_85 - .L_84)


	//   ....[0]....
.L_84:
        /*009c*/ 	.word	0x000000c0


	//   ....[1]....
        /*00a0*/ 	.word	0x00000280


	//   ....[2]....
        /*00a4*/ 	.word	0x00000400


	//----- nvinfo : EIATTR_CBANK_PARAM_SIZE
	.align		4
.L_85:
        /*00a8*/ 	.byte	0x03, 0x19
        /*00aa*/ 	.short	0x0030


	//----- nvinfo : EIATTR_PARAM_CBANK
	.align		4
        /*00ac*/ 	.byte	0x04, 0x0a
        /*00ae*/ 	.short	(.L_87 - .L_86)
	.align		4
.L_86:
        /*00b0*/ 	.word	index@(.nv.constant0.rgb_to_nv12_kernel_uchar)
        /*00b4*/ 	.short	0x0380
        /*00b6*/ 	.short	0x0030


	//----- nvinfo : EIATTR_SW_WAR
	.align		4
.L_87:
        /*00b8*/ 	.byte	0x04, 0x36
        /*00ba*/ 	.short	(.L_89 - .L_88)
.L_88:
        /*00bc*/ 	.word	0x00000008
.L_89:


//--------------------- .nv.callgraph             --------------------------
	.section	.nv.callgraph,"",@"SHT_CUDA_CALLGRAPH"
	.align	4
	.sectionentsize	8
	.align		4
        /*0000*/ 	.word	0x00000000
	.align		4
        /*0004*/ 	.word	0xffffffff
	.align		4
        /*0008*/ 	.word	0x00000000
	.align		4
        /*000c*/ 	.word	0xfffffffe
	.align		4
        /*0010*/ 	.word	0x00000000
	.align		4
        /*0014*/ 	.word	0xfffffffd
	.align		4
        /*0018*/ 	.word	0x00000000
	.align		4
        /*001c*/ 	.word	0xfffffffc


//--------------------- .text.rgb_to_nv12_kernel_half --------------------------
	.section	.text.rgb_to_nv12_kernel_half,"ax",@progbits
	.align	128
        .global         rgb_to_nv12_kernel_half
        .type           rgb_to_nv12_kernel_half,@function
        .size           rgb_to_nv12_kernel_half,(.L_x_3 - rgb_to_nv12_kernel_half)
        .other          rgb_to_nv12_kernel_half,@"STO_CUDA_ENTRY STV_DEFAULT"
rgb_to_nv12_kernel_half:
.text.rgb_to_nv12_kernel_half:
[----:B------:R-:W-:Y:S01]  /*0000*/  LDC R1, c[0x0][0x37c] ;  /* 0x0000df00ff017b82 */ /* 0x000fe20000000800 */
[----:B------:R-:W0:Y:S07]  /*0010*/  S2R R5, SR_TID.Y ;  /* 0x0000000000057919 */ /* 0x000e2e0000002200 */
[----:B------:R-:W1:Y:S01]  /*0020*/  LDC R3, c[0x0][0x360] ;  /* 0x0000d800ff037b82 */ /* 0x000e620000000800 */
[----:B------:R-:W2:Y:S01]  /*0030*/  LDCU.64 UR6, c[0x0][0x388] ;  /* 0x00007100ff0677ac */ /* 0x000ea20008000a00 */
[----:B------:R-:W1:Y:S06]  /*0040*/  S2R R2, SR_TID.X ;  /* 0x0000000000027919 */ /* 0x000e6c0000002100 */
[----:B------:R-:W0:Y:S08]  /*0050*/  S2UR UR5, SR_CTAID.Y ;  /* 0x00000000000579c3 */ /* 0x000e300000002600 */
[----:B------:R-:W0:Y:S08]  /*0060*/  LDC R0, c[0x0][0x364] ;  /* 0x0000d900ff007b82 */ /* 0x000e300000000800 */
[----:B------:R-:W1:Y:S01]  /*0070*/  S2UR UR4, SR_CTAID.X ;  /* 0x00000000000479c3 */ /* 0x000e620000002500 */
[----:B0-----:R-:W-:-:S05]  /*0080*/  IMAD R0, R0, UR5, R5 ;  /* 0x0000000500007c24 */ /* 0x001fca000f8e0205 */
[----:B--2---:R-:W-:Y:S01]  /*0090*/  ISETP.GE.AND P0, PT, R0, UR7, PT ;  /* 0x0000000700007c0c */ /* 0x004fe2000bf06270 */
[----:B-1----:R-:W-:-:S05]  /*00a0*/  IMAD R3, R3, UR4, R2 ;  /* 0x0000000403037c24 */ /* 0x002fca000f8e0202 */
[----:B------:R-:W-:-:S13]  /*00b0*/  ISETP.GE.OR P0, PT, R3, UR6, P0 ;  /* 0x0000000603007c0c */ /* 0x000fda0008706670 */
[----:B------:R-:W-:Y:S05]  /*00c0*/  @P0 EXIT ;  /* 0x000000000000094d */ /* 0x000fea0003800000 */
[----:B------:R-:W0:Y:S01]  /*00d0*/  LDCU UR6, c[0x0][0x390] ;  /* 0x00007200ff0677ac */ /* 0x000e220008000800 */
[----:B------:R-:W1:Y:S01]  /*00e0*/  LDC.64 R4, c[0x0][0x380] ;  /* 0x0000e000ff047b82 */ /* 0x000e620000000a00 */
[----:B------:R-:W2:Y:S01]  /*00f0*/  LDCU.64 UR4, c[0x0][0x358] ;  /* 0x00006b00ff0477ac */ /* 0x000ea20008000a00 */
[----:B------:R-:W3:Y:S01]  /*0100*/  LDCU.64 UR8, c[0x0][0x398] ;  /* 0x00007300ff0877ac */ /* 0x000ee20008000a00 */
[----:B0-----:R-:W-:Y:S01]  /*0110*/  IMAD R2, R0, UR6, RZ ;  /* 0x0000000600027c24 */ /* 0x001fe2000f8e02ff */
[----:B------:R-:W0:Y:S03]  /*0120*/  LDCU UR6, c[0x0][0x3a8] ;  /* 0x00007500ff0677ac */ /* 0x000e260008000800 */
[----:B------:R-:W-:-:S04]  /*0130*/  IMAD R7, R3, 0x3, R2 ;  /* 0x0000000303077824 */ /* 0x000fc800078e0202 */
[----:B-1----:R-:W-:-:S05]  /*0140*/  IMAD.WIDE R4, R7, 0x2, R4 ;  /* 0x0000000207047825 */ /* 0x002fca00078e0204 */
[----:B--2---:R-:W2:Y:S04]  /*0150*/  LDG.E.U16.CONSTANT R6, desc[UR4][R4.64+0x2] ;  /* 0x0000020404067981 */ /* 0x004ea8000c1e9500 */
[----:B------:R-:W4:Y:S04]  /*0160*/  LDG.E.U16.CONSTANT R2, desc[UR4][R4.64] ;  /* 0x0000000404027981 */ /* 0x000f28000c1e9500 */
[----:B------:R0:W5:Y:S02]  /*0170*/  LDG.E.U16.CONSTANT R7, desc[UR4][R4.64+0x4] ;  /* 0x0000040404077981 */ /* 0x000164000c1e9500 */
[----:B0-----:R-:W-:-:S05]  /*0180*/  IMAD R5, R0, UR6, R3 ;  /* 0x0000000600057c24 */ /* 0x001fca000f8e0203 */
[----:B---3--:R-:W-:-:S04]  /*0190*/  IADD3 R4, P1, PT, R5, UR8, RZ ;  /* 0x0000000805047c10 */ /* 0x008fc8000ff3e0ff */
[----:B------:R-:W-:Y:S01]  /*01a0*/  LEA.HI.X.SX32 R5, R5, UR9, 0x1, P1 ;  /* 0x0000000905057c11 */ /* 0x000fe200088f0eff */
[----:B--2---:R-:W-:Y:S02]  /*01b0*/  HADD2.F32 R6, -RZ, R6.H0_H0 ;  /* 0x20000006ff067230 */ /* 0x004fe40000004100 */
[----:B----4-:R-:W-:-:S03]  /*01c0*/  HADD2.F32 R2, -RZ, R2.H0_H0 ;  /* 0x20000002ff027230 */ /* 0x010fc60000004100 */
[----:B------:R-:W-:Y:S01]  /*01d0*/  FMUL R6, R6, 255 ;  /* 0x437f000006067820 */ /* 0x000fe20000400000 */
[----:B-----5:R-:W-:Y:S02]  /*01e0*/  HADD2.F32 R7, -RZ, R7.H0_H0 ;  /* 0x20000007ff077230 */ /* 0x020fe40000004100 */
[----:B------:R-:W-:Y:S01]  /*01f0*/  FMUL R2, R2, 255 ;  /* 0x437f000002027820 */ /* 0x000fe20000400000 */
[----:B------:R-:W-:Y:S02]  /*0200*/  FMUL R9, R6, 0.58700001239776611328 ;  /* 0x3f1645a206097820 */ /* 0x000fe40000400000 */
[----:B------:R-:W-:Y:S02]  /*0210*/  FMUL R7, R7, 255 ;  /* 0x437f000007077820 */ /* 0x000fe40000400000 */
[----:B------:R-:W-:Y:S01]  /*0220*/  FFMA R8, R2, 0.29899999499320983887, R9 ;  /* 0x3e99168702087823 */ /* 0x000fe20000000009 */
[----:B------:R-:W-:-:S03]  /*0230*/  LOP3.LUT R9, R3, 0x1, R0, 0xc8, !PT ;  /* 0x0000000103097812 */ /* 0x000fc600078ec800 */
[----:B------:R-:W-:Y:S01]  /*0240*/  FFMA R8, R7, 0.11400000005960464478, R8 ;  /* 0x3de978d507087823 */ /* 0x000fe20000000008 */
[----:B------:R-:W-:Y:S01]  /*0250*/  ISETP.NE.U32.AND P0, PT, R9, 0x1, PT ;  /* 0x000000010900780c */ /* 0x000fe20003f05070 */
[----:B------:R-:W-:-:S04]  /*0260*/  FMUL R9, R6, -0.3310000002384185791 ;  /* 0xbea978d506097820 */ /* 0x000fc80000400000 */
[----:B------:R-:W0:Y:S01]  /*0270*/  F2I.TRUNC.NTZ R8, R8 ;  /* 0x0000000800087305 */ /* 0x000e22000020f100 */
[----:B------:R-:W-:Y:S01]  /*0280*/  FFMA R10, R2, -0.1689999997615814209, R9 ;  /* 0xbe2d0e56020a7823 */ /* 0x000fe20000000009 */
[----:B------:R-:W-:-:S03]  /*0290*/  FMUL R9, R6, -0.4189999997615814209 ;  /* 0xbed6872b06097820 */ /* 0x000fc60000400000 */
[----:B------:R-:W-:Y:S01]  /*02a0*/  FFMA R10, R7, 0.5, R10 ;  /* 0x3f000000070a7823 */ /* 0x000fe2000000000a */
[----:B0-----:R-:W-:-:S05]  /*02b0*/  VIMNMX.RELU R11, PT, PT, R8, 0xff, PT ;  /* 0x000000ff080b7848 */ /* 0x001fca0003fe1100 */
[----:B------:R0:W-:Y:S01]  /*02c0*/  STG.E.U8 desc[UR4][R4.64], R11 ;  /* 0x0000000b04007986 */ /* 0x0001e2000c101104 */
[----:B------:R-:W-:Y:S05]  /*02d0*/  @!P0 EXIT ;  /* 0x000000000000894d */ /* 0x000fea0003800000 */
[----:B------:R-:W-:Y:S01]  /*02e0*/  FFMA R2, R2, 0.5, R9 ;  /* 0x3f00000002027823 */ /* 0x000fe20000000009 */
[----:B------:R-:W1:Y:S01]  /*02f0*/  LDCU UR6, c[0x0][0x3ac] ;  /* 0x00007580ff0677ac */ /* 0x000e620008000800 */
[----:B------:R-:W-:Y:S01]  /*0300*/  FADD R10, R10, 128 ;  /* 0x430000000a0a7421 */ /* 0x000fe20000000000 */
[----:B------:R-:W-:Y:S01]  /*0310*/  LEA.HI R3, R3, R3, RZ, 0x1 ;  /* 0x0000000303037211 */ /* 0x000fe200078f08ff */
[----:B------:R-:W-:Y:S01]  /*0320*/  FFMA R2, R7, -0.081000000238418579102, R2 ;  /* 0xbda5e35407027823 */ /* 0x000fe20000000002 */
[----:B------:R-:W2:Y:S01]  /*0330*/  LDCU.64 UR8, c[0x0][0x3a0] ;  /* 0x00007400ff0877ac */ /* 0x000ea20008000a00 */
[----:B------:R-:W-:Y:S02]  /*0340*/  SHF.R.U32.HI R0, RZ, 0x1, R0 ;  /* 0x00000001ff007819 */ /* 0x000fe40000011600 */
[----:B0-----:R-:W-:Y:S01]  /*0350*/  FADD R4, R2, 128 ;  /* 0x4300000002047421 */ /* 0x001fe20000000000 */
[----:B------:R-:W0:Y:S01]  /*0360*/  F2I.TRUNC.NTZ R10, R10 ;  /* 0x0000000a000a7305 */ /* 0x000e22000020f100 */
[----:B------:R-:W-:-:S07]  /*0370*/  LOP3.LUT R3, R3, 0xfffffffe, RZ, 0xc0, !PT ;  /* 0xfffffffe03037812 */ /* 0x000fce00078ec0ff */
[----:B------:R-:W3:Y:S01]  /*0380*/  F2I.TRUNC.NTZ R4, R4 ;  /* 0x0000000400047305 */ /* 0x000ee2000020f100 */
[----:B-1----:R-:W-:-:S05]  /*0390*/  IMAD R0, R0, UR6, R3 ;  /* 0x0000000600007c24 */ /* 0x002fca000f8e0203 */
[----:B--2---:R-:W-:Y:S02]  /*03a0*/  IADD3 R2, P0, PT, R0, UR8, RZ ;  /* 0x0000000800027c10 */ /* 0x004fe4000ff1e0ff */
[----:B0-----:R-:W-:Y:S02]  /*03b0*/  VIMNMX.RELU R5, PT, PT, R10, 0xff, PT ;  /* 0x000000ff0a057848 */ /* 0x001fe40003fe1100 */
[----:B------:R-:W-:Y:S02]  /*03c0*/  LEA.HI.X.SX32 R3, R0, UR9, 0x1, P0 ;  /* 0x0000000900037c11 */ /* 0x000fe400080f0eff */
[----:B---3--:R-:W-:-:S03]  /*03d0*/  VIMNMX.RELU R7, PT, PT, R4, 0xff, PT ;  /* 0x000000ff04077848 */ /* 0x008fc60003fe1100 */
[----:B------:R-:W-:Y:S04]  /*03e0*/  STG.E.U8 desc[UR4][R2.64], R5 ;  /* 0x0000000502007986 */ /* 0x000fe8000c101104 */
[----:B------:R-:W-:Y:S01]  /*03f0*/  STG.E.U8 desc[UR4][R2.64+0x1], R7 ;  /* 0x0000010702007986 */ /* 0x000fe2000c101104 */
[----:B------:R-:W-:Y:S05]  /*0400*/  EXIT ;  /* 0x000000000000794d */ /* 0x000fea0003800000 */
.L_x_0:
[----:B------:R-:W-:-:S00]  /*0410*/  BRA `(.L_x_0) ;  /* 0xfffffffc00fc7947 */ /* 0x000fc0000383ffff */
[----:B------:R-:W-:-:S00]  /*0420*/  NOP ;  /* 0x0000000000007918 */ /* 0x000fc00000000000 */
        /* <DEDUP_REMOVED lines=13> */
.L_x_3:


//--------------------- .text.rgb_to_nv12_kernel_float --------------------------
	.section	.text.rgb_to_nv12_kernel_float,"ax",@progbits
	.align	128
        .global         rgb_to_nv12_kernel_float
        .type           rgb_to_nv12_kernel_float,@function
        .size           rgb_to_nv12_kernel_float,(.L_x_4 - rgb_to_nv12_kernel_float)
        .other          rgb_to_nv12_kernel_float,@"STO_CUDA_ENTRY STV_DEFAULT"
rgb_to_nv12_kernel_float:
.text.rgb_to_nv12_kernel_float:
        /* <DEDUP_REMOVED lines=21> */
[----:B--2---:R-:W2:Y:S04]  /*0150*/  LDG.E.CONSTANT R6, desc[UR4][R4.64+0x4] ;  /* 0x0000040404067981 */ /* 0x004ea8000c1e9900 */
[----:B------:R-:W4:Y:S04]  /*0160*/  LDG.E.CONSTANT R2, desc[UR4][R4.64] ;  /* 0x0000000404027981 */ /* 0x000f28000c1e9900 */
[----:B------:R1:W5:Y:S02]  /*0170*/  LDG.E.CONSTANT R7, desc[UR4][R4.64+0x8] ;  /* 0x0000080404077981 */ /* 0x000364000c1e9900 */
[----:B-1----:R-:W-:-:S04]  /*0180*/  LOP3.LUT R5, R3, 0x1, R0, 0xc8, !PT ;  /* 0x0000000103057812 */ /* 0x002fc800078ec800 */
[----:B------:R-:W-:Y:S01]  /*0190*/  ISETP.NE.U32.AND P0, PT, R5, 0x1, PT ;  /* 0x000000010500780c */ /* 0x000fe20003f05070 */
[----:B--2---:R-:W-:Y:S01]  /*01a0*/  FMUL R6, R6, 255 ;  /* 0x437f000006067820 */ /* 0x004fe20000400000 */
[----:B----4-:R-:W-:-:S03]  /*01b0*/  FMUL R2, R2, 255 ;  /* 0x437f000002027820 */ /* 0x010fc60000400000 */
[----:B------:R-:W-:Y:S01]  /*01c0*/  FMUL R9, R6, 0.58700001239776611328 ;  /* 0x3f1645a206097820 */ /* 0x000fe20000400000 */
[----:B-----5:R-:W-:-:S03]  /*01d0*/  FMUL R7, R7, 255 ;  /* 0x437f000007077820 */ /* 0x020fc60000400000 */
[----:B------:R-:W-:Y:S01]  /*01e0*/  FFMA R8, R2, 0.29899999499320983887, R9 ;  /* 0x3e99168702087823 */ /* 0x000fe20000000009 */
[----:B0-----:R-:W-:-:S03]  /*01f0*/  IMAD R9, R0, UR6, R3 ;  /* 0x0000000600097c24 */ /* 0x001fc6000f8e0203 */
[----:B------:R-:W-:Y:S02]  /*0200*/  FFMA R8, R7, 0.11400000005960464478, R8 ;  /* 0x3de978d507087823 */ /* 0x000fe40000000008 */
[----:B---3--:R-:W-:-:S04]  /*0210*/  IADD3 R4, P1, PT, R9, UR8, RZ ;  /* 0x0000000809047c10 */ /* 0x008fc8000ff3e0ff */
[----:B------:R-:W0:Y:S01]  /*0220*/  F2I.TRUNC.NTZ R8, R8 ;  /* 0x0000000800087305 */ /* 0x000e22000020f100 */
[----:B------:R-:W-:Y:S01]  /*0230*/  LEA.HI.X.SX32 R5, R9, UR9, 0x1, P1 ;  /* 0x0000000909057c11 */ /* 0x000fe200088f0eff */
[----:B------:R-:W-:-:S04]  /*0240*/  FMUL R9, R6, -0.3310000002384185791 ;  /* 0xbea978d506097820 */ /* 0x000fc80000400000 */
        /* <DEDUP_REMOVED lines=25> */
.L_x_1:
        /* <DEDUP_REMOVED lines=10> */
.L_x_4:


//--------------------- .text.rgb_to_nv12_kernel_uchar --------------------------
	.section	.text.rgb_to_nv12_kernel_uchar,"ax",@progbits
	.align	128
        .global         rgb_to_nv12_kernel_uchar
        .type           rgb_to_nv12_kernel_uchar,@function
        .size           rgb_to_nv12_kernel_uchar,(.L_x_5 - rgb_to_nv12_kernel_uchar)
        .other          rgb_to_nv12_kernel_uchar,@"STO_CUDA_ENTRY STV_DEFAULT"
rgb_to_nv12_kernel_uchar:
.text.rgb_to_nv12_kernel_uchar:
[----:B------:R-:W0:Y:S01]  /*0000*/  LDC R1, c[0x0][0x37c] ;  /* 0x0000df00ff017b82 */ /* 0x000e220000000800 */
[----:B------:R-:W1:Y:S07]  /*0010*/  S2R R0, SR_TID.Y ;  /* 0x0000000000007919 */ /* 0x000e6e0000002200 */
[----:B------:R-:W2:Y:S01]  /*0020*/  LDC R4, c[0x0][0x360] ;  /* 0x0000d800ff047b82 */ /* 0x000ea20000000800 */
[----:B------:R-:W3:Y:S01]  /*0030*/  LDCU.64 UR6, c[0x0][0x388] ;  /* 0x00007100ff0677ac */ /* 0x000ee20008000a00 */
[----:B------:R-:W2:Y:S06]  /*0040*/  S2R R3, SR_TID.X ;  /* 0x0000000000037919 */ /* 0x000eac0000002100 */
[----:B------:R-:W1:Y:S08]  /*0050*/  S2UR UR5, SR_CTAID.Y ;  /* 0x00000000000579c3 */ /* 0x000e700000002600 */
[----:B------:R-:W1:Y:S08]  /*0060*/  LDC R5, c[0x0][0x364] ;  /* 0x0000d900ff057b82 */ /* 0x000e700000000800 */
[----:B------:R-:W2:Y:S01]  /*0070*/  S2UR UR4, SR_CTAID.X ;  /* 0x00000000000479c3 */ /* 0x000ea20000002500 */
[----:B-1----:R-:W-:-:S05]  /*0080*/  IMAD R5, R5, UR5, R0 ;  /* 0x0000000505057c24 */ /* 0x002fca000f8e0200 */
[----:B---3--:R-:W-:Y:S01]  /*0090*/  ISETP.GE.AND P0, PT, R5, UR7, PT ;  /* 0x0000000705007c0c */ /* 0x008fe2000bf06270 */
[----:B--2---:R-:W-:-:S05]  /*00a0*/  IMAD R4, R4, UR4, R3 ;  /* 0x0000000404047c24 */ /* 0x004fca000f8e0203 */
[----:B------:R-:W-:-:S13]  /*00b0*/  ISETP.GE.OR P0, PT, R4, UR6, P0 ;  /* 0x0000000604007c0c */ /* 0x000fda0008706670 */
[----:B0-----:R-:W-:Y:S05]  /*00c0*/  @P0 EXIT ;  /* 0x000000000000094d */ /* 0x001fea0003800000 */
[----:B------:R-:W0:Y:S01]  /*00d0*/  LDCU UR4, c[0x0][0x390] ;  /* 0x00007200ff0477ac */ /* 0x000e220008000800 */
[----:B------:R-:W1:Y:S01]  /*00e0*/  LDCU.64 UR6, c[0x0][0x380] ;  /* 0x00007000ff0677ac */ /* 0x000e620008000a00 */
[----:B------:R-:W2:Y:S01]  /*00f0*/  LDCU.64 UR8, c[0x0][0x398] ;  /* 0x00007300ff0877ac */ /* 0x000ea20008000a00 */
[----:B0-----:R-:W-:Y:S01]  /*0100*/  IMAD R3, R5, UR4, RZ ;  /* 0x0000000405037c24 */ /* 0x001fe2000f8e02ff */
[----:B------:R-:W0:Y:S03]  /*0110*/  LDCU.64 UR4, c[0x0][0x358] ;  /* 0x00006b00ff0477ac */ /* 0x000e260008000a00 */
[----:B------:R-:W-:-:S05]  /*0120*/  IMAD R3, R4, 0x3, R3 ;  /* 0x0000000304037824 */ /* 0x000fca00078e0203 */
[C---:B-1----:R-:W-:Y:S01]  /*0130*/  IADD3 R2, P0, PT, R3.reuse, UR6, RZ ;  /* 0x0000000603027c10 */ /* 0x042fe2000ff1e0ff */
[----:B------:R-:W1:Y:S03]  /*0140*/  LDCU UR6, c[0x0][0x3a8] ;  /* 0x00007500ff0677ac */ /* 0x000e660008000800 */
[----:B------:R-:W-:-:S05]  /*0150*/  LEA.HI.X.SX32 R3, R3, UR7, 0x1, P0 ;  /* 0x0000000703037c11 */ /* 0x000fca00080f0eff */
[----:B0-----:R-:W3:Y:S04]  /*0160*/  LDG.E.U8.CONSTANT R0, desc[UR4][R2.64] ;  /* 0x0000000402007981 */ /* 0x001ee8000c1e9100 */
[----:B------:R-:W3:Y:S04]  /*0170*/  LDG.E.U8.CONSTANT R7, desc[UR4][R2.64+0x1] ;  /* 0x0000010402077981 */ /* 0x000ee8000c1e9100 */
[----:B------:R2:W4:Y:S01]  /*0180*/  LDG.E.U8.CONSTANT R6, desc[UR4][R2.64+0x2] ;  /* 0x0000020402067981 */ /* 0x000522000c1e9100 */
[----:B------:R-:W-:Y:S01]  /*0190*/  PRMT R9, R1, 0x3340, R1 ;  /* 0x0000334001097816 */ /* 0x000fe20000000001 */
[----:B-1----:R-:W-:Y:S01]  /*01a0*/  IMAD R10, R5, UR6, R4 ;  /* 0x00000006050a7c24 */ /* 0x002fe2000f8e0204 */
[----:B------:R-:W-:Y:S01]  /*01b0*/  LOP3.LUT R12, R4, 0x1, R5, 0xc8, !PT ;  /* 0x00000001040c7812 */ /* 0x000fe200078ec805 */
[----:B------:R-:W-:-:S03]  /*01c0*/  UMOV UR6, 0x1d964d ;  /* 0x001d964d00067882 */ /* 0x000fc60000000000 */
[----:B------:R-:W-:Y:S02]  /*01d0*/  ISETP.NE.U32.AND P0, PT, R12, 0x1, PT ;  /* 0x000000010c00780c */ /* 0x000fe40003f05070 */
[----:B--2---:R-:W-:-:S04]  /*01e0*/  IADD3 R2, P1, PT, R10, UR8, RZ ;  /* 0x000000080a027c10 */ /* 0x004fc8000ff3e0ff */
[----:B------:R-:W-:Y:S02]  /*01f0*/  LEA.HI.X.SX32 R3, R10, UR9, 0x1, P1 ;  /* 0x000000090a037c11 */ /* 0x000fe400088f0eff */
[----:B---3--:R-:W-:-:S04]  /*0200*/  PRMT R8, R0, 0x3340, R7 ;  /* 0x0000334000087816 */ /* 0x008fc80000000007 */
[----:B------:R-:W-:-:S04]  /*0210*/  PRMT R11, R8, 0x5410, R9 ;  /* 0x00005410080b7816 */ /* 0x000fc80000000009 */
[----:B----4-:R-:W-:-:S04]  /*0220*/  PRMT R8, R6, 0x7054, R11 ;  /* 0x0000705406087816 */ /* 0x010fc8000000000b */
[----:B------:R-:W-:-:S05]  /*0230*/  PRMT R8, RZ, 0x654, R8 ;  /* 0x00000654ff087816 */ /* 0x000fca0000000008 */
[----:B------:R-:W-:-:S05]  /*0240*/  IDP.4A.U8.U8 R8, R8, UR6, RZ ;  /* 0x0000000608087c26 */ /* 0x000fca00080000ff */
[----:B------:R-:W-:Y:S02]  /*0250*/  SHF.R.U32.HI R13, RZ, 0x8, R8 ;  /* 0x00000008ff0d7819 */ /* 0x000fe40000011608 */
[----:B------:R-:W-:-:S03]  /*0260*/  PRMT R8, R7, 0x3340, R6 ;  /* 0x0000334007087816 */ /* 0x000fc60000000006 */
[----:B------:R0:W-:Y:S01]  /*0270*/  STG.E.U8 desc[UR4][R2.64], R13 ;  /* 0x0000000d02007986 */ /* 0x0001e2000c101104 */
[----:B------:R-:W-:Y:S05]  /*0280*/  @!P0 EXIT ;  /* 0x000000000000894d */ /* 0x000fea0003800000 */
[----:B------:R-:W1:Y:S01]  /*0290*/  LDCU UR6, c[0x0][0x3ac] ;  /* 0x00007580ff0677ac */ /* 0x000e620008000800 */
[----:B------:R-:W-:Y:S01]  /*02a0*/  PRMT R8, R8, 0x5410, R9 ;  /* 0x0000541008087816 */ /* 0x000fe20000000009 */
[----:B0-----:R-:W-:Y:S01]  /*02b0*/  IMAD.MOV.U32 R2, RZ, RZ, -0x54002b ;  /* 0xffabffd5ff027424 */ /* 0x001fe200078e00ff */
[----:B------:R-:W-:Y:S01]  /*02c0*/  LEA.HI R4, R4, R4, RZ, 0x1 ;  /* 0x0000000404047211 */ /* 0x000fe200078f08ff */
[----:B------:R-:W0:Y:S01]  /*02d0*/  LDCU.64 UR8, c[0x0][0x3a0] ;  /* 0x00007400ff0877ac */ /* 0x000e220008000a00 */
[----:B------:R-:W-:Y:S01]  /*02e0*/  IMAD.MOV.U32 R3, RZ, RZ, -0x14006b ;  /* 0xffebff95ff037424 */ /* 0x000fe200078e00ff */
[----:B------:R-:W-:Y:S01]  /*02f0*/  SHF.R.U32.HI R5, RZ, 0x1, R5 ;  /* 0x00000001ff057819 */ /* 0x000fe20000011605 */
[----:B------:R-:W-:Y:S01]  /*0300*/  IDP.2A.LO.U16.U8 R11, R2, R11, RZ ;  /* 0x0000000b020b7226 */ /* 0x000fe200000010ff */
[----:B------:R-:W-:Y:S01]  /*0310*/  LOP3.LUT R4, R4, 0xfffffffe, RZ, 0xc0, !PT ;  /* 0xfffffffe04047812 */ /* 0x000fe200078ec0ff */
[----:B------:R-:W-:Y:S02]  /*0320*/  IDP.2A.LO.U16.U8 R3, R3, R8, RZ ;  /* 0x0000000803037226 */ /* 0x000fe400000010ff */
[----:B------:R-:W-:-:S02]  /*0330*/  IMAD R11, R6, 0x80, R11 ;  /* 0x00000080060b7824 */ /* 0x000fc400078e020b */
[----:B------:R-:W-:-:S03]  /*0340*/  IMAD R3, R0, 0x80, R3 ;  /* 0x0000008000037824 */ /* 0x000fc600078e0203 */
[----:B------:R-:W-:Y:S01]  /*0350*/  LOP3.LUT R0, R11, 0xffff, RZ, 0xc0, !PT ;  /* 0x0000ffff0b007812 */ /* 0x000fe200078ec0ff */
[----:B-1----:R-:W-:Y:S01]  /*0360*/  IMAD R4, R5, UR6, R4 ;  /* 0x0000000605047c24 */ /* 0x002fe2000f8e0204 */
[----:B------:R-:W-:Y:S02]  /*0370*/  LOP3.LUT R3, R3, 0xffff, RZ, 0xc0, !PT ;  /* 0x0000ffff03037812 */ /* 0x000fe400078ec0ff */
[----:B------:R-:W-:Y:S02]  /*0380*/  SHF.R.U32.HI R0, RZ, 0x8, R0 ;  /* 0x00000008ff007819 */ /* 0x000fe40000011600 */
[C---:B0-----:R-:W-:Y:S02]  /*0390*/  IADD3 R2, P0, PT, R4.reuse, UR8, RZ ;  /* 0x0000000804027c10 */ /* 0x041fe4000ff1e0ff */
[----:B------:R-:W-:Y:S02]  /*03a0*/  SHF.R.U32.HI R6, RZ, 0x8, R3 ;  /* 0x00000008ff067819 */ /* 0x000fe40000011603 */
[----:B------:R-:W-:-:S02]  /*03b0*/  LEA.HI.X.SX32 R3, R4, UR9, 0x1, P0 ;  /* 0x0000000904037c11 */ /* 0x000fc400080f0eff */
[----:B------:R-:W-:Y:S02]  /*03c0*/  LOP3.LUT R5, R0, 0x80, RZ, 0x3c, !PT ;  /* 0x0000008000057812 */ /* 0x000fe400078e3cff */
[----:B------:R-:W-:-:S03]  /*03d0*/  LOP3.LUT R7, R6, 0x80, RZ, 0x3c, !PT ;  /* 0x0000008006077812 */ /* 0x000fc600078e3cff */
[----:B------:R-:W-:Y:S04]  /*03e0*/  STG.E.U8 desc[UR4][R2.64], R5 ;  /* 0x0000000502007986 */ /* 0x000fe8000c101104 */
[----:B------:R-:W-:Y:S01]  /*03f0*/  STG.E.U8 desc[UR4][R2.64+0x1], R7 ;  /* 0x0000010702007986 */ /* 0x000fe2000c101104 */
[----:B------:R-:W-:Y:S05]  /*0400*/  EXIT ;  /* 0x000000000000794d */ /* 0x000fea0003800000 */
.L_x_2:
        /* <DEDUP_REMOVED lines=15> */
.L_x_5:


//--------------------- .nv.shared.reserved.0     --------------------------
	.section	.nv.shared.reserved.0,"aw",@nobits
	.weak		__nv_reservedSMEM_offset_0_alias
	.size		__nv_reservedSMEM_offset_0_alias, 0, 64
	.other		__nv_reservedSMEM_offset_0_alias,@"STO_CUDA_RESERVED_SHARED STV_DEFAULT"
__nv_reservedSMEM_offset_0_alias:
	.zero		0
	.zero		64


//--------------------- .nv.constant0.rgb_to_nv12_kernel_half --------------------------
	.section	.nv.constant0.rgb_to_nv12_kernel_half,"a",@progbits
	.sectionflags	@""
	.align	4
.nv.constant0.rgb_to_nv12_kernel_half:
	.zero		944


//--------------------- .nv.constant0.rgb_to_nv12_kernel_float --------------------------
	.section	.nv.constant0.rgb_to_nv12_kernel_float,"a",@progbits
	.sectionflags	@""
	.align	4
.nv.constant0.rgb_to_nv12_kernel_float:
	.zero		944


//--------------------- .nv.constant0.rgb_to_nv12_kernel_uchar --------------------------
	.section	.nv.constant0.rgb_to_nv12_kernel_uchar,"a",@progbits
	.sectionflags	@""
	.align	4
.nv.constant0.rgb_to_nv12_kernel_uchar:
	.zero		944


//--------------------- SYMBOLS --------------------------

	.type		.nv.reservedSmem.offset0,@object
	.size		.nv.reservedSmem.offset0,0x4
